//
// Generated by NVIDIA NVVM Compiler
//
// Compiler Build ID: CL-36424714
// Cuda compilation tools, release 13.0, V13.0.88
// Based on NVVM 20.0.0
//

.version 9.0
.target sm_100
.address_size 64

	// .globl	_Z9matrixMulPfS_S_iii
// _ZZ9matrixMulPfS_S_iiiE3s_A has been demoted
// _ZZ9matrixMulPfS_S_iiiE3s_B has been demoted

.visible .entry _Z9matrixMulPfS_S_iii(
	.param .u64 .ptr .align 1 _Z9matrixMulPfS_S_iii_param_0,
	.param .u64 .ptr .align 1 _Z9matrixMulPfS_S_iii_param_1,
	.param .u64 .ptr .align 1 _Z9matrixMulPfS_S_iii_param_2,
	.param .u32 _Z9matrixMulPfS_S_iii_param_3,
	.param .u32 _Z9matrixMulPfS_S_iii_param_4,
	.param .u32 _Z9matrixMulPfS_S_iii_param_5
)
{
	.reg .pred 	%p<12>;
	.reg .b32 	%r<43>;
	.reg .b32 	%f<63>;
	.reg .b64 	%rd<13>;
	// demoted variable
	.shared .align 4 .b8 _ZZ9matrixMulPfS_S_iiiE3s_A[1024];
	// demoted variable
	.shared .align 4 .b8 _ZZ9matrixMulPfS_S_iiiE3s_B[1024];
	ld.param.u64 	%rd4, [_Z9matrixMulPfS_S_iii_param_0];
	ld.param.u64 	%rd5, [_Z9matrixMulPfS_S_iii_param_1];
	ld.param.u64 	%rd6, [_Z9matrixMulPfS_S_iii_param_2];
	ld.param.u32 	%r24, [_Z9matrixMulPfS_S_iii_param_3];
	ld.param.u32 	%r25, [_Z9matrixMulPfS_S_iii_param_4];
	ld.param.u32 	%r26, [_Z9matrixMulPfS_S_iii_param_5];
	mov.u32 	%r27, %ctaid.x;
	mov.u32 	%r28, %ctaid.y;
	mov.u32 	%r38, %tid.x;
	mov.u32 	%r40, %tid.y;
	shl.b32 	%r29, %r28, 4;
	add.s32 	%r3, %r29, %r40;
	shl.b32 	%r4, %r27, 4;
	add.s32 	%r5, %r4, %r38;
	setp.lt.s32 	%p1, %r25, 1;
	mov.f32 	%f62, 0f00000000;
	@%p1 bra 	$L__BB0_7;
	add.s32 	%r30, %r25, 15;
	shr.u32 	%r31, %r30, 4;
	shl.b32 	%r32, %r40, 6;
	mov.u32 	%r33, _ZZ9matrixMulPfS_S_iiiE3s_A;
	add.s32 	%r6, %r33, %r32;
	shl.b32 	%r34, %r38, 2;
	add.s32 	%r7, %r6, %r34;
	mov.u32 	%r35, _ZZ9matrixMulPfS_S_iiiE3s_B;
	add.s32 	%r9, %r35, %r34;
	add.s32 	%r8, %r9, %r32;
	neg.s32 	%r42, %r31;
	mad.lo.s32 	%r36, %r40, %r26, %r38;
	add.s32 	%r41, %r36, %r4;
	shl.b32 	%r12, %r26, 4;
	mad.lo.s32 	%r39, %r25, %r3, %r38;
	cvta.to.global.u64 	%rd1, %rd4;
	cvta.to.global.u64 	%rd2, %rd5;
	mov.f32 	%f62, 0f00000000;
$L__BB0_2:
	setp.ge.s32 	%p2, %r3, %r24;
	mul.wide.s32 	%rd7, %r39, 4;
	add.s64 	%rd3, %rd1, %rd7;
	setp.ge.s32 	%p3, %r38, %r25;
	mov.f32 	%f60, 0f00000000;
	or.pred  	%p4, %p2, %p3;
	@%p4 bra 	$L__BB0_4;
	ld.global.f32 	%f60, [%rd3];
$L__BB0_4:
	setp.ge.s32 	%p5, %r5, %r26;
	st.shared.f32 	[%r7], %f60;
	setp.ge.s32 	%p6, %r40, %r25;
	mov.f32 	%f61, 0f00000000;
	or.pred  	%p7, %p6, %p5;
	@%p7 bra 	$L__BB0_6;
	mul.wide.s32 	%rd8, %r41, 4;
	add.s64 	%rd9, %rd2, %rd8;
	ld.global.f32 	%f61, [%rd9];
$L__BB0_6:
	st.shared.f32 	[%r8], %f61;
	bar.sync 	0;
	ld.shared.f32 	%f12, [%r6];
	ld.shared.f32 	%f13, [%r9];
	fma.rn.f32 	%f14, %f12, %f13, %f62;
	ld.shared.f32 	%f15, [%r6+4];
	ld.shared.f32 	%f16, [%r9+64];
	fma.rn.f32 	%f17, %f15, %f16, %f14;
	ld.shared.f32 	%f18, [%r6+8];
	ld.shared.f32 	%f19, [%r9+128];
	fma.rn.f32 	%f20, %f18, %f19, %f17;
	ld.shared.f32 	%f21, [%r6+12];
	ld.shared.f32 	%f22, [%r9+192];
	fma.rn.f32 	%f23, %f21, %f22, %f20;
	ld.shared.f32 	%f24, [%r6+16];
	ld.shared.f32 	%f25, [%r9+256];
	fma.rn.f32 	%f26, %f24, %f25, %f23;
	ld.shared.f32 	%f27, [%r6+20];
	ld.shared.f32 	%f28, [%r9+320];
	fma.rn.f32 	%f29, %f27, %f28, %f26;
	ld.shared.f32 	%f30, [%r6+24];
	ld.shared.f32 	%f31, [%r9+384];
	fma.rn.f32 	%f32, %f30, %f31, %f29;
	ld.shared.f32 	%f33, [%r6+28];
	ld.shared.f32 	%f34, [%r9+448];
	fma.rn.f32 	%f35, %f33, %f34, %f32;
	ld.shared.f32 	%f36, [%r6+32];
	ld.shared.f32 	%f37, [%r9+512];
	fma.rn.f32 	%f38, %f36, %f37, %f35;
	ld.shared.f32 	%f39, [%r6+36];
	ld.shared.f32 	%f40, [%r9+576];
	fma.rn.f32 	%f41, %f39, %f40, %f38;
	ld.shared.f32 	%f42, [%r6+40];
	ld.shared.f32 	%f43, [%r9+640];
	fma.rn.f32 	%f44, %f42, %f43, %f41;
	ld.shared.f32 	%f45, [%r6+44];
	ld.shared.f32 	%f46, [%r9+704];
	fma.rn.f32 	%f47, %f45, %f46, %f44;
	ld.shared.f32 	%f48, [%r6+48];
	ld.shared.f32 	%f49, [%r9+768];
	fma.rn.f32 	%f50, %f48, %f49, %f47;
	ld.shared.f32 	%f51, [%r6+52];
	ld.shared.f32 	%f52, [%r9+832];
	fma.rn.f32 	%f53, %f51, %f52, %f50;
	ld.shared.f32 	%f54, [%r6+56];
	ld.shared.f32 	%f55, [%r9+896];
	fma.rn.f32 	%f56, %f54, %f55, %f53;
	ld.shared.f32 	%f57, [%r6+60];
	ld.shared.f32 	%f58, [%r9+960];
	fma.rn.f32 	%f62, %f57, %f58, %f56;
	bar.sync 	0;
	add.s32 	%r42, %r42, 1;
	setp.ne.s32 	%p8, %r42, 0;
	add.s32 	%r41, %r41, %r12;
	add.s32 	%r40, %r40, 16;
	add.s32 	%r39, %r39, 16;
	add.s32 	%r38, %r38, 16;
	@%p8 bra 	$L__BB0_2;
$L__BB0_7:
	setp.ge.s32 	%p9, %r3, %r24;
	setp.ge.s32 	%p10, %r5, %r26;
	or.pred  	%p11, %p9, %p10;
	@%p11 bra 	$L__BB0_9;
	mad.lo.s32 	%r37, %r26, %r3, %r5;
	cvta.to.global.u64 	%rd10, %rd6;
	mul.wide.u32 	%rd11, %r37, 4;
	add.s64 	%rd12, %rd10, %rd11;
	st.global.f32 	[%rd12], %f62;
$L__BB0_9:
	ret;

}


// ===== COMPILED SASS (sm_100) =====

	.target	sm_100

	.elftype	@"ET_EXEC"


//--------------------- .note.nv.tkinfo           --------------------------
	.section	.note.nv.tkinfo,"",@"SHT_NOTE"
	.sectionflags	@"SHF_NOTE_NV_TKINFO"
	.tkinfo
        /*0018*/ 	.word	0x00000002
        /*0030*/ 	.string	""
        /*0030*/ 	.string	"ptxas"
        /*0030*/ 	.string	"Cuda compilation tools, release 13.0, V13.0.88"
        /*0030*/ 	.string	"Build cuda_13.0.r13.0/compiler.36424714_0"
        /*0030*/ 	.string	"-arch sm_100 -m 64 "



//--------------------- .note.nv.cuinfo           --------------------------
	.section	.note.nv.cuinfo,"",@"SHT_NOTE"
	.sectionflags	@"SHF_NOTE_NV_CUINFO"
        /*0018*/ 	.short	0x0002
        /*001a*/ 	.short	0x0064
        /*001c*/ 	.short	0x0082
	.zero		2


//--------------------- .nv.info                  --------------------------
	.section	.nv.info,"",@"SHT_CUDA_INFO"
	.align	4


	//----- nvinfo : EIATTR_REGCOUNT
	.align		4
        /*0000*/ 	.byte	0x04, 0x2f
        /*0002*/ 	.short	(.L_1 - .L_0)
	.align		4
.L_0:
        /*0004*/ 	.word	index@(_Z9matrixMulPfS_S_iii)
        /*0008*/ 	.word	0x00000020


	//----- nvinfo : EIATTR_FRAME_SIZE
	.align		4
.L_1:
        /*000c*/ 	.byte	0x04, 0x11
        /*000e*/ 	.short	(.L_3 - .L_2)
	.align		4
.L_2:
        /*0010*/ 	.word	index@(_Z9matrixMulPfS_S_iii)
        /*0014*/ 	.word	0x00000000


	//----- nvinfo : EIATTR_MIN_STACK_SIZE
	.align		4
.L_3:
        /*0018*/ 	.byte	0x04, 0x12
        /*001a*/ 	.short	(.L_5 - .L_4)
	.align		4
.L_4:
        /*001c*/ 	.word	index@(_Z9matrixMulPfS_S_iii)
        /*0020*/ 	.word	0x00000000
.L_5:


//--------------------- .nv.compat                --------------------------
	.section	.nv.compat,"",@"SHT_CUDA_COMPAT_INFO"
	.align	4
        /*0000*/ 	.byte	0x02, 0x09, 0x00, 0x00, 0x02, 0x02, 0x01, 0x00, 0x02, 0x05, 0x05, 0x00, 0x03, 0x07, 0x01, 0x01
        /*0010*/ 	.byte	0x02, 0x03, 0x00, 0x00, 0x02, 0x06, 0x01, 0x00, 0x04, 0x0b, 0x08, 0x00, 0x09, 0x00, 0x00, 0x00
        /*0020*/ 	.byte	0x00, 0x00, 0x00, 0x00


//--------------------- .nv.info._Z9matrixMulPfS_S_iii --------------------------
	.section	.nv.info._Z9matrixMulPfS_S_iii,"",@"SHT_CUDA_INFO"
	.sectionflags	@""
	.align	4


	//----- nvinfo : EIATTR_CUDA_API_VERSION
	.align		4
        /*0000*/ 	.byte	0x04, 0x37
        /*0002*/ 	.short	(.L_7 - .L_6)
.L_6:
        /*0004*/ 	.word	0x00000082


	//----- nvinfo : EIATTR_KPARAM_INFO
	.align		4
.L_7:
        /*0008*/ 	.byte	0x04, 0x17
        /*000a*/ 	.short	(.L_9 - .L_8)
.L_8:
        /*000c*/ 	.word	0x00000000
        /*0010*/ 	.short	0x0005
        /*0012*/ 	.short	0x0020
        /*0014*/ 	.byte	0x00, 0xf0, 0x11, 0x00


	//----- nvinfo : EIATTR_KPARAM_INFO
	.align		4
.L_9:
        /*0018*/ 	.byte	0x04, 0x17
        /*001a*/ 	.short	(.L_11 - .L_10)
.L_10:
        /*001c*/ 	.word	0x00000000
        /*0020*/ 	.short	0x0004
        /*0022*/ 	.short	0x001c
        /*0024*/ 	.byte	0x00, 0xf0, 0x11, 0x00


	//----- nvinfo : EIATTR_KPARAM_INFO
	.align		4
.L_11:
        /*0028*/ 	.byte	0x04, 0x17
        /*002a*/ 	.short	(.L_13 - .L_12)
.L_12:
        /*002c*/ 	.word	0x00000000
        /*0030*/ 	.short	0x0003
        /*0032*/ 	.short	0x0018
        /*0034*/ 	.byte	0x00, 0xf0, 0x11, 0x00


	//----- nvinfo : EIATTR_KPARAM_INFO
	.align		4
.L_13:
        /*0038*/ 	.byte	0x04, 0x17
        /*003a*/ 	.short	(.L_15 - .L_14)
.L_14:
        /*003c*/ 	.word	0x00000000
        /*0040*/ 	.short	0x0002
        /*0042*/ 	.short	0x0010
        /*0044*/ 	.byte	0x00, 0xf5, 0x21, 0x00


	//----- nvinfo : EIATTR_KPARAM_INFO
	.align		4
.L_15:
        /*0048*/ 	.byte	0x04, 0x17
        /*004a*/ 	.short	(.L_17 - .L_16)
.L_16:
        /*004c*/ 	.word	0x00000000
        /*0050*/ 	.short	0x0001
        /*0052*/ 	.short	0x0008
        /*0054*/ 	.byte	0x00, 0xf5, 0x21, 0x00


	//----- nvinfo : EIATTR_KPARAM_INFO
	.align		4
.L_17:
        /*0058*/ 	.byte	0x04, 0x17
        /*005a*/ 	.short	(.L_19 - .L_18)
.L_18:
        /*005c*/ 	.word	0x00000000
        /*0060*/ 	.short	0x0000
        /*0062*/ 	.short	0x0000
        /*0064*/ 	.byte	0x00, 0xf5, 0x21, 0x00


	//----- nvinfo : EIATTR_SPARSE_MMA_MASK
	.align		4
.L_19:
        /*0068*/ 	.byte	0x03, 0x50
        /*006a*/ 	.short	0x0000


	//----- nvinfo : EIATTR_MAXREG_COUNT
	.align		4
        /*006c*/ 	.byte	0x03, 0x1b
        /*006e*/ 	.short	0x00ff


	//----- nvinfo : EIATTR_NUM_BARRIERS
	.align		4
        /*0070*/ 	.byte	0x02, 0x4c
        /*0072*/ 	.byte	0x01
	.zero		1


	//----- nvinfo : EIATTR_MERCURY_ISA_VERSION
	.align		4
        /*0074*/ 	.byte	0x03, 0x5f
        /*0076*/ 	.short	0x0101


	//----- nvinfo : EIATTR_VRC_CTA_INIT_COUNT
	.align		4
        /*0078*/ 	.byte	0x02, 0x4a
	.zero		1
	.zero		1


	//----- nvinfo : EIATTR_EXIT_INSTR_OFFSETS
	.align		4
        /*007c*/ 	.byte	0x04, 0x1c
        /*007e*/ 	.short	(.L_21 - .L_20)


	//   ....[0]....
.L_20:
        /*0080*/ 	.word	0x000005e0


	//   ....[1]....
        /*0084*/ 	.word	0x00000630


	//----- nvinfo : EIATTR_CBANK_PARAM_SIZE
	.align		4
.L_21:
        /*0088*/ 	.byte	0x03, 0x19
        /*008a*/ 	.short	0x0024


	//----- nvinfo : EIATTR_PARAM_CBANK
	.align		4
        /*008c*/ 	.byte	0x04, 0x0a
        /*008e*/ 	.short	(.L_23 - .L_22)
	.align		4
.L_22:
        /*0090*/ 	.word	index@(.nv.constant0._Z9matrixMulPfS_S_iii)
        /*0094*/ 	.short	0x0380
        /*0096*/ 	.short	0x0024


	//----- nvinfo : EIATTR_SW_WAR
	.align		4
.L_23:
        /*0098*/ 	.byte	0x04, 0x36
        /*009a*/ 	.short	(.L_25 - .L_24)
.L_24:
        /*009c*/ 	.word	0x00000008
.L_25:


//--------------------- .nv.callgraph             --------------------------
	.section	.nv.callgraph,"",@"SHT_CUDA_CALLGRAPH"
	.align	4
	.sectionentsize	8
	.align		4
        /*0000*/ 	.word	0x00000000
	.align		4
        /*0004*/ 	.word	0xffffffff
	.align		4
        /*0008*/ 	.word	0x00000000
	.align		4
        /*000c*/ 	.word	0xfffffffe
	.align		4
        /*0010*/ 	.word	0x00000000
	.align		4
        /*0014*/ 	.word	0xfffffffd
	.align		4
        /*0018*/ 	.word	0x00000000
	.align		4
        /*001c*/ 	.word	0xfffffffc


//--------------------- .text._Z9matrixMulPfS_S_iii --------------------------
	.section	.text._Z9matrixMulPfS_S_iii,"ax",@progbits
	.align	128
        .global         _Z9matrixMulPfS_S_iii
        .type           _Z9matrixMulPfS_S_iii,@function
        .size           _Z9matrixMulPfS_S_iii,(.L_x_3 - _Z9matrixMulPfS_S_iii)
        .other          _Z9matrixMulPfS_S_iii,@"STO_CUDA_ENTRY STV_DEFAULT"
_Z9matrixMulPfS_S_iii:
.text._Z9matrixMulPfS_S_iii:
[----:B------:R-:W-:Y:S01]  /*0000*/  LDC R1, c[0x0][0x37c] ;  /* 0x0000df00ff017b82 */ /* 0x000fe20000000800 */
[----:B------:R-:W0:Y:S01]  /*0010*/  S2R R0, SR_CTAID.Y ;  /* 0x0000000000007919 */ /* 0x000e220000002600 */
[----:B------:R-:W1:Y:S01]  /*0020*/  LDCU UR10, c[0x0][0x39c] ;  /* 0x00007380ff0a77ac */ /* 0x000e620008000800 */
[----:B------:R-:W-:Y:S01]  /*0030*/  HFMA2 R23, -RZ, RZ, 0, 0 ;  /* 0x00000000ff177431 */ /* 0x000fe200000001ff */
[----:B------:R-:W0:Y:S01]  /*0040*/  S2R R12, SR_TID.Y ;  /* 0x00000000000c7919 */ /* 0x000e220000002200 */
[----:B------:R-:W2:Y:S01]  /*0050*/  LDCU UR14, c[0x0][0x3a0] ;  /* 0x00007400ff0e77ac */ /* 0x000ea20008000800 */
[----:B------:R-:W3:Y:S01]  /*0060*/  S2R R5, SR_CTAID.X ;  /* 0x0000000000057919 */ /* 0x000ee20000002500 */
[----:B------:R-:W4:Y:S01]  /*0070*/  LDCU.64 UR8, c[0x0][0x358] ;  /* 0x00006b00ff0877ac */ /* 0x000f220008000a00 */
[----:B------:R-:W3:Y:S01]  /*0080*/  S2R R21, SR_TID.X ;  /* 0x0000000000157919 */ /* 0x000ee20000002100 */
[----:B-1----:R-:W-:Y:S01]  /*0090*/  UISETP.GE.AND UP0, UPT, UR10, 0x1, UPT ;  /* 0x000000010a00788c */ /* 0x002fe2000bf06270 */
[----:B0-----:R-:W-:-:S02]  /*00a0*/  LEA R0, R0, R12, 0x4 ;  /* 0x0000000c00007211 */ /* 0x001fc400078e20ff */
[----:B---3--:R-:W-:-:S06]  /*00b0*/  LEA R15, R5, R21, 0x4 ;  /* 0x00000015050f7211 */ /* 0x008fcc00078e20ff */
[----:B--2-4-:R-:W-:Y:S05]  /*00c0*/  BRA.U !UP0, `(.L_x_0) ;  /* 0x0000000508387547 */ /* 0x014fea000b800000 */
[----:B------:R-:W0:Y:S01]  /*00d0*/  S2UR UR7, SR_CgaCtaId ;  /* 0x00000000000779c3 */ /* 0x000e220000008800 */
[----:B------:R-:W1:Y:S01]  /*00e0*/  LDCU UR11, c[0x0][0x3a0] ;  /* 0x00007400ff0b77ac */ /* 0x000e620008000800 */
[----:B------:R-:W-:Y:S01]  /*00f0*/  MOV R23, RZ ;  /* 0x000000ff00177202 */ /* 0x000fe20000000f00 */
[----:B------:R-:W-:Y:S01]  /*0100*/  IMAD R13, R0, UR10, R21 ;  /* 0x0000000a000d7c24 */ /* 0x000fe2000f8e0215 */
[----:B------:R-:W-:Y:S01]  /*0110*/  UMOV UR5, 0x400 ;  /* 0x0000040000057882 */ /* 0x000fe20000000000 */
[----:B------:R-:W-:-:S03]  /*0120*/  UIADD3 UR4, UPT, UPT, UR10, 0xf, URZ ;  /* 0x0000000f0a047890 */ /* 0x000fc6000fffe0ff */
[----:B------:R-:W2:Y:S01]  /*0130*/  LDC R16, c[0x0][0x3a0] ;  /* 0x0000e800ff107b82 */ /* 0x000ea20000000800 */
[----:B------:R-:W-:Y:S02]  /*0140*/  UIADD3 UR6, UPT, UPT, UR5, 0x400, URZ ;  /* 0x0000040005067890 */ /* 0x000fe4000fffe0ff */
[----:B------:R-:W-:Y:S01]  /*0150*/  USHF.R.U32.HI UR4, URZ, 0x4, UR4 ;  /* 0x00000004ff047899 */ /* 0x000fe20008011604 */
[----:B------:R-:W3:Y:S04]  /*0160*/  LDCU.64 UR12, c[0x0][0x398] ;  /* 0x00007300ff0c77ac */ /* 0x000ee80008000a00 */
[----:B------:R-:W4:Y:S01]  /*0170*/  LDC.64 R2, c[0x0][0x380] ;  /* 0x0000e000ff027b82 */ /* 0x000f220000000a00 */
[----:B------:R-:W-:Y:S01]  /*0180*/  UIADD3 UR4, UPT, UPT, -UR4, URZ, URZ ;  /* 0x000000ff04047290 */ /* 0x000fe2000fffe1ff */
[----:B-1----:R-:W-:Y:S01]  /*0190*/  IMAD R14, R12, UR11, R21 ;  /* 0x0000000b0c0e7c24 */ /* 0x002fe2000f8e0215 */
[----:B0-----:R-:W-:-:S04]  /*01a0*/  ULEA UR5, UR7, UR5, 0x18 ;  /* 0x0000000507057291 */ /* 0x001fc8000f8ec0ff */
[----:B------:R-:W-:Y:S01]  /*01b0*/  LEA R14, R5, R14, 0x4 ;  /* 0x0000000e050e7211 */ /* 0x000fe200078e20ff */
[----:B------:R-:W-:Y:S01]  /*01c0*/  ULEA UR6, UR7, UR6, 0x18 ;  /* 0x0000000607067291 */ /* 0x000fe2000f8ec0ff */
[----:B------:R-:W-:-:S05]  /*01d0*/  LEA R18, R12, UR5, 0x6 ;  /* 0x000000050c127c11 */ /* 0x000fca000f8e30ff */
[C---:B------:R-:W-:Y:S02]  /*01e0*/  LEA R19, R21.reuse, UR6, 0x2 ;  /* 0x0000000615137c11 */ /* 0x040fe4000f8e10ff */
[----:B------:R-:W-:Y:S02]  /*01f0*/  LEA R20, R21, R18, 0x2 ;  /* 0x0000001215147211 */ /* 0x000fe400078e10ff */
[----:B---3--:R-:W-:-:S07]  /*0200*/  LEA R17, R12, R19, 0x6 ;  /* 0x000000130c117211 */ /* 0x008fce00078e30ff */
.L_x_1:
[----:B--2---:R-:W-:Y:S01]  /*0210*/  ISETP.GE.AND P0, PT, R15, R16, PT ;  /* 0x000000100f00720c */ /* 0x004fe20003f06270 */
[----:B------:R-:W-:Y:S01]  /*0220*/  HFMA2 R22, -RZ, RZ, 0, 0 ;  /* 0x00000000ff167431 */ /* 0x000fe200000001ff */
[----:B------:R-:W-:Y:S01]  /*0230*/  ISETP.GE.AND P1, PT, R21, UR13, PT ;  /* 0x0000000d15007c0c */ /* 0x000fe2000bf26270 */
[----:B----4-:R-:W-:Y:S01]  /*0240*/  IMAD.WIDE R4, R13, 0x4, R2 ;  /* 0x000000040d047825 */ /* 0x010fe200078e0202 */
[----:B------:R-:W-:Y:S02]  /*0250*/  ISETP.GE.OR P0, PT, R12, UR13, P0 ;  /* 0x0000000d0c007c0c */ /* 0x000fe40008706670 */
[----:B------:R-:W-:Y:S02]  /*0260*/  ISETP.GE.OR P1, PT, R0, UR12, P1 ;  /* 0x0000000c00007c0c */ /* 0x000fe40008f26670 */
[----:B------:R-:W-:-:S09]  /*0270*/  MOV R27, RZ ;  /* 0x000000ff001b7202 */ /* 0x000fd20000000f00 */
[----:B------:R-:W0:Y:S02]  /*0280*/  @!P0 LDC.64 R6, c[0x0][0x388] ;  /* 0x0000e200ff068b82 */ /* 0x000e240000000a00 */
[----:B------:R-:W2:Y:S01]  /*0290*/  @!P1 LDG.E R27, desc[UR8][R4.64] ;  /* 0x00000008041b9981 */ /* 0x000ea2000c1e1900 */
[----:B0-----:R-:W-:-:S05]  /*02a0*/  @!P0 IMAD.WIDE R6, R14, 0x4, R6 ;  /* 0x000000040e068825 */ /* 0x001fca00078e0206 */
[----:B------:R-:W3:Y:S01]  /*02b0*/  @!P0 LDG.E R22, desc[UR8][R6.64] ;  /* 0x0000000806168981 */ /* 0x000ee2000c1e1900 */
[----:B------:R-:W-:-:S04]  /*02c0*/  UIADD3 UR4, UPT, UPT, UR4, 0x1, URZ ;  /* 0x0000000104047890 */ /* 0x000fc8000fffe0ff */
[----:B------:R-:W-:Y:S01]  /*02d0*/  UISETP.NE.AND UP0, UPT, UR4, URZ, UPT ;  /* 0x000000ff0400728c */ /* 0x000fe2000bf05270 */
[----:B------:R-:W-:Y:S02]  /*02e0*/  IADD3 R13, PT, PT, R13, 0x10, RZ ;  /* 0x000000100d0d7810 */ /* 0x000fe40007ffe0ff */
[----:B------:R-:W-:Y:S02]  /*02f0*/  IADD3 R21, PT, PT, R21, 0x10, RZ ;  /* 0x0000001015157810 */ /* 0x000fe40007ffe0ff */
[----:B------:R-:W-:Y:S02]  /*0300*/  IADD3 R12, PT, PT, R12, 0x10, RZ ;  /* 0x000000100c0c7810 */ /* 0x000fe40007ffe0ff */
[----:B------:R-:W-:Y:S01]  /*0310*/  LEA R14, R16, R14, 0x4 ;  /* 0x0000000e100e7211 */ /* 0x000fe200078e20ff */
[----:B--2---:R-:W-:Y:S04]  /*0320*/  STS [R20], R27 ;  /* 0x0000001b14007388 */ /* 0x004fe80000000800 */
[----:B---3--:R-:W-:Y:S01]  /*0330*/  STS [R17], R22 ;  /* 0x0000001611007388 */ /* 0x008fe20000000800 */
[----:B------:R-:W-:Y:S06]  /*0340*/  BAR.SYNC.DEFER_BLOCKING 0x0 ;  /* 0x0000000000007b1d */ /* 0x000fec0000010000 */
[----:B------:R-:W-:Y:S04]  /*0350*/  LDS R26, [R19] ;  /* 0x00000000131a7984 */ /* 0x000fe80000000800 */
[----:B------:R-:W0:Y:S04]  /*0360*/  LDS.128 R8, [R18] ;  /* 0x0000000012087984 */ /* 0x000e280000000c00 */
[----:B------:R-:W1:Y:S04]  /*0370*/  LDS R29, [R19+0x40] ;  /* 0x00004000131d7984 */ /* 0x000e680000000800 */
[----:B------:R-:W2:Y:S04]  /*0380*/  LDS R25, [R19+0x80] ;  /* 0x0000800013197984 */ /* 0x000ea80000000800 */
[----:B------:R-:W3:Y:S04]  /*0390*/  LDS R24, [R19+0xc0] ;  /* 0x0000c00013187984 */ /* 0x000ee80000000800 */
[----:B------:R-:W-:Y:S04]  /*03a0*/  LDS.128 R4, [R18+0x10] ;  /* 0x0000100012047984 */ /* 0x000fe80000000c00 */
[----:B------:R-:W-:Y:S04]  /*03b0*/  LDS R22, [R19+0x140] ;  /* 0x0001400013167984 */ /* 0x000fe80000000800 */
[----:B------:R-:W-:Y:S01]  /*03c0*/  LDS R27, [R19+0x200] ;  /* 0x00020000131b7984 */ /* 0x000fe20000000800 */
[----:B0-----:R-:W-:-:S03]  /*03d0*/  FFMA R8, R8, R26, R23 ;  /* 0x0000001a08087223 */ /* 0x001fc60000000017 */
[----:B------:R-:W0:Y:S01]  /*03e0*/  LDS R23, [R19+0x100] ;  /* 0x0001000013177984 */ /* 0x000e220000000800 */
[----:B-1----:R-:W-:-:S03]  /*03f0*/  FFMA R8, R29, R9, R8 ;  /* 0x000000091d087223 */ /* 0x002fc60000000008 */
[----:B------:R-:W-:Y:S01]  /*0400*/  LDS R26, [R19+0x1c0] ;  /* 0x0001c000131a7984 */ /* 0x000fe20000000800 */
[----:B--2---:R-:W-:-:S03]  /*0410*/  FFMA R9, R25, R10, R8 ;  /* 0x0000000a19097223 */ /* 0x004fc60000000008 */
[----:B------:R-:W1:Y:S01]  /*0420*/  LDS R25, [R19+0x180] ;  /* 0x0001800013197984 */ /* 0x000e620000000800 */
[----:B---3--:R-:W-:-:S03]  /*0430*/  FFMA R9, R24, R11, R9 ;  /* 0x0000000b18097223 */ /* 0x008fc60000000009 */
[----:B------:R-:W-:Y:S01]  /*0440*/  LDS R24, [R19+0x240] ;  /* 0x0002400013187984 */ /* 0x000fe20000000800 */
[----:B0-----:R-:W-:-:S03]  /*0450*/  FFMA R23, R4, R23, R9 ;  /* 0x0000001704177223 */ /* 0x001fc60000000009 */
[----:B------:R-:W0:Y:S01]  /*0460*/  LDS.128 R8, [R18+0x20] ;  /* 0x0000200012087984 */ /* 0x000e220000000c00 */
[----:B------:R-:W-:-:S03]  /*0470*/  FFMA R22, R22, R5, R23 ;  /* 0x0000000516167223 */ /* 0x000fc60000000017 */
[----:B------:R-:W2:Y:S01]  /*0480*/  LDS R23, [R19+0x280] ;  /* 0x0002800013177984 */ /* 0x000ea20000000800 */
[----:B-1----:R-:W-:-:S03]  /*0490*/  FFMA R25, R25, R6, R22 ;  /* 0x0000000619197223 */ /* 0x002fc60000000016 */
[----:B------:R-:W1:Y:S01]  /*04a0*/  LDS R22, [R19+0x2c0] ;  /* 0x0002c00013167984 */ /* 0x000e620000000800 */
[----:B------:R-:W-:-:S03]  /*04b0*/  FFMA R7, R26, R7, R25 ;  /* 0x000000071a077223 */ /* 0x000fc60000000019 */
[----:B------:R-:W-:Y:S01]  /*04c0*/  LDS R25, [R19+0x300] ;  /* 0x0003000013197984 */ /* 0x000fe20000000800 */
[----:B0-----:R-:W-:-:S03]  /*04d0*/  FFMA R27, R8, R27, R7 ;  /* 0x0000001b081b7223 */ /* 0x001fc60000000007 */
[----:B------:R-:W0:Y:S01]  /*04e0*/  LDS.128 R4, [R18+0x30] ;  /* 0x0000300012047984 */ /* 0x000e220000000c00 */
[----:B------:R-:W-:-:S03]  /*04f0*/  FFMA R24, R24, R9, R27 ;  /* 0x0000000918187223 */ /* 0x000fc6000000001b */
[----:B------:R-:W3:Y:S04]  /*0500*/  LDS R27, [R19+0x340] ;  /* 0x00034000131b7984 */ /* 0x000ee80000000800 */
[----:B------:R-:W4:Y:S04]  /*0510*/  LDS R9, [R19+0x380] ;  /* 0x0003800013097984 */ /* 0x000f280000000800 */
[----:B------:R-:W5:Y:S01]  /*0520*/  LDS R8, [R19+0x3c0] ;  /* 0x0003c00013087984 */ /* 0x000f620000000800 */
[----:B--2---:R-:W-:-:S04]  /*0530*/  FFMA R23, R23, R10, R24 ;  /* 0x0000000a17177223 */ /* 0x004fc80000000018 */
[----:B-1----:R-:W-:-:S04]  /*0540*/  FFMA R11, R22, R11, R23 ;  /* 0x0000000b160b7223 */ /* 0x002fc80000000017 */
[----:B0-----:R-:W-:-:S04]  /*0550*/  FFMA R4, R4, R25, R11 ;  /* 0x0000001904047223 */ /* 0x001fc8000000000b */
[----:B---3--:R-:W-:-:S04]  /*0560*/  FFMA R4, R27, R5, R4 ;  /* 0x000000051b047223 */ /* 0x008fc80000000004 */
[----:B----4-:R-:W-:-:S04]  /*0570*/  FFMA R9, R9, R6, R4 ;  /* 0x0000000609097223 */ /* 0x010fc80000000004 */
[----:B-----5:R-:W-:Y:S01]  /*0580*/  FFMA R23, R8, R7, R9 ;  /* 0x0000000708177223 */ /* 0x020fe20000000009 */
[----:B------:R-:W-:Y:S06]  /*0590*/  BAR.SYNC.DEFER_BLOCKING 0x0 ;  /* 0x0000000000007b1d */ /* 0x000fec0000010000 */
[----:B------:R-:W-:Y:S05]  /*05a0*/  BRA.U UP0, `(.L_x_1) ;  /* 0xfffffffd00187547 */ /* 0x000fea000b83ffff */
.L_x_0:
[----:B------:R-:W0:Y:S01]  /*05b0*/  LDCU UR4, c[0x0][0x398] ;  /* 0x00007300ff0477ac */ /* 0x000e220008000800 */
[----:B------:R-:W-:-:S04]  /*05c0*/  ISETP.GE.AND P0, PT, R15, UR14, PT ;  /* 0x0000000e0f007c0c */ /* 0x000fc8000bf06270 */
[----:B0-----:R-:W-:-:S13]  /*05d0*/  ISETP.GE.OR P0, PT, R0, UR4, P0 ;  /* 0x0000000400007c0c */ /* 0x001fda0008706670 */
[----:B------:R-:W-:Y:S05]  /*05e0*/  @P0 EXIT ;  /* 0x000000000000094d */ /* 0x000fea0003800000 */
[----:B------:R-:W0:Y:S01]  /*05f0*/  LDC.64 R2, c[0x0][0x390] ;  /* 0x0000e400ff027b82 */ /* 0x000e220000000a00 */
[----:B------:R-:W-:-:S04]  /*0600*/  IMAD R15, R0, UR14, R15 ;  /* 0x0000000e000f7c24 */ /* 0x000fc8000f8e020f */
[----:B0-----:R-:W-:-:S05]  /*0610*/  IMAD.WIDE.U32 R2, R15, 0x4, R2 ;  /* 0x000000040f027825 */ /* 0x001fca00078e0002 */
[----:B------:R-:W-:Y:S01]  /*0620*/  STG.E desc[UR8][R2.64], R23 ;  /* 0x0000001702007986 */ /* 0x000fe2000c101908 */
[----:B------:R-:W-:Y:S05]  /*0630*/  EXIT ;  /* 0x000000000000794d */ /* 0x000fea0003800000 */
.L_x_2:
[----:B------:R-:W-:-:S00]  /*0640*/  BRA `(.L_x_2) ;  /* 0xfffffffc00fc7947 */ /* 0x000fc0000383ffff */
[----:B------:R-:W-:-:S00]  /*0650*/  NOP ;  /* 0x0000000000007918 */ /* 0x000fc00000000000 */
        /* <DEDUP_REMOVED lines=10> */
.L_x_3:


//--------------------- .nv.shared._Z9matrixMulPfS_S_iii --------------------------
	.section	.nv.shared._Z9matrixMulPfS_S_iii,"aw",@nobits
	.sectionflags	@""
	.align	4
.nv.shared._Z9matrixMulPfS_S_iii:
	.zero		3072


//--------------------- .nv.shared.reserved.0     --------------------------
	.section	.nv.shared.reserved.0,"aw",@nobits
	.weak		__nv_reservedSMEM_offset_0_alias
	.size		__nv_reservedSMEM_offset_0_alias, 0, 64
	.other		__nv_reservedSMEM_offset_0_alias,@"STO_CUDA_RESERVED_SHARED STV_DEFAULT"
__nv_reservedSMEM_offset_0_alias:
	.zero		0
	.zero		64


//--------------------- .nv.constant0._Z9matrixMulPfS_S_iii --------------------------
	.section	.nv.constant0._Z9matrixMulPfS_S_iii,"a",@progbits
	.sectionflags	@""
	.align	4
.nv.constant0._Z9matrixMulPfS_S_iii:
	.zero		932


//--------------------- SYMBOLS --------------------------

	.type		.nv.reservedSmem.offset0,@object
	.size		.nv.reservedSmem.offset0,0x4
	.type		.nv.reservedSmem.cap,@object
	.size		.nv.reservedSmem.cap,0x4
